//
// Generated by NVIDIA NVVM Compiler
//
// Compiler Build ID: CL-36424714
// Cuda compilation tools, release 13.0, V13.0.88
// Based on NVVM 20.0.0
//

.version 9.0
.target sm_100
.address_size 64

	// .globl	_Z10prodKernelPKfS0_PfS1_S1_i
.const .align 4 .f32 d_k;

.visible .entry _Z10prodKernelPKfS0_PfS1_S1_i(
	.param .u64 .ptr .align 1 _Z10prodKernelPKfS0_PfS1_S1_i_param_0,
	.param .u64 .ptr .align 1 _Z10prodKernelPKfS0_PfS1_S1_i_param_1,
	.param .u64 .ptr .align 1 _Z10prodKernelPKfS0_PfS1_S1_i_param_2,
	.param .u64 .ptr .align 1 _Z10prodKernelPKfS0_PfS1_S1_i_param_3,
	.param .u64 .ptr .align 1 _Z10prodKernelPKfS0_PfS1_S1_i_param_4,
	.param .u32 _Z10prodKernelPKfS0_PfS1_S1_i_param_5
)
{
	.reg .pred 	%p<2>;
	.reg .b32 	%r<11>;
	.reg .b32 	%f<6>;
	.reg .b64 	%rd<17>;

	ld.param.u64 	%rd1, [_Z10prodKernelPKfS0_PfS1_S1_i_param_0];
	ld.param.u64 	%rd2, [_Z10prodKernelPKfS0_PfS1_S1_i_param_1];
	ld.param.u64 	%rd3, [_Z10prodKernelPKfS0_PfS1_S1_i_param_2];
	ld.param.u64 	%rd4, [_Z10prodKernelPKfS0_PfS1_S1_i_param_3];
	ld.param.u64 	%rd5, [_Z10prodKernelPKfS0_PfS1_S1_i_param_4];
	ld.param.u32 	%r2, [_Z10prodKernelPKfS0_PfS1_S1_i_param_5];
	mov.u32 	%r3, %ctaid.x;
	mov.u32 	%r4, %ntid.x;
	mov.u32 	%r5, %tid.x;
	mad.lo.s32 	%r1, %r3, %r4, %r5;
	setp.ge.s32 	%p1, %r1, %r2;
	@%p1 bra 	$L__BB0_2;
	cvta.to.global.u64 	%rd6, %rd1;
	cvta.to.global.u64 	%rd7, %rd2;
	cvta.to.global.u64 	%rd8, %rd3;
	cvta.to.global.u64 	%rd9, %rd4;
	cvta.to.global.u64 	%rd10, %rd5;
	mov.u32 	%r6, %tid.y;
	mov.u32 	%r7, %ntid.y;
	mov.u32 	%r8, %ctaid.y;
	mad.lo.s32 	%r9, %r8, %r7, %r6;
	mad.lo.s32 	%r10, %r2, %r9, %r1;
	mul.wide.s32 	%rd11, %r10, 4;
	add.s64 	%rd12, %rd6, %rd11;
	ld.global.f32 	%f1, [%rd12];
	add.s64 	%rd13, %rd7, %rd11;
	ld.global.f32 	%f2, [%rd13];
	mul.f32 	%f3, %f1, %f1;
	add.s64 	%rd14, %rd8, %rd11;
	st.global.f32 	[%rd14], %f3;
	mul.f32 	%f4, %f2, %f2;
	add.s64 	%rd15, %rd9, %rd11;
	st.global.f32 	[%rd15], %f4;
	mul.f32 	%f5, %f1, %f2;
	add.s64 	%rd16, %rd10, %rd11;
	st.global.f32 	[%rd16], %f5;
$L__BB0_2:
	ret;

}
	// .globl	_Z12harrisKernelPKfS0_S0_Pfi
.visible .entry _Z12harrisKernelPKfS0_S0_Pfi(
	.param .u64 .ptr .align 1 _Z12harrisKernelPKfS0_S0_Pfi_param_0,
	.param .u64 .ptr .align 1 _Z12harrisKernelPKfS0_S0_Pfi_param_1,
	.param .u64 .ptr .align 1 _Z12harrisKernelPKfS0_S0_Pfi_param_2,
	.param .u64 .ptr .align 1 _Z12harrisKernelPKfS0_S0_Pfi_param_3,
	.param .u32 _Z12harrisKernelPKfS0_S0_Pfi_param_4
)
{
	.reg .pred 	%p<2>;
	.reg .b32 	%r<6>;
	.reg .b32 	%f<12>;
	.reg .b64 	%rd<14>;

	ld.param.u64 	%rd1, [_Z12harrisKernelPKfS0_S0_Pfi_param_0];
	ld.param.u64 	%rd2, [_Z12harrisKernelPKfS0_S0_Pfi_param_1];
	ld.param.u64 	%rd3, [_Z12harrisKernelPKfS0_S0_Pfi_param_2];
	ld.param.u64 	%rd4, [_Z12harrisKernelPKfS0_S0_Pfi_param_3];
	ld.param.u32 	%r2, [_Z12harrisKernelPKfS0_S0_Pfi_param_4];
	mov.u32 	%r3, %ctaid.x;
	mov.u32 	%r4, %ntid.x;
	mov.u32 	%r5, %tid.x;
	mad.lo.s32 	%r1, %r3, %r4, %r5;
	setp.ge.s32 	%p1, %r1, %r2;
	@%p1 bra 	$L__BB1_2;
	cvta.to.global.u64 	%rd5, %rd1;
	cvta.to.global.u64 	%rd6, %rd2;
	cvta.to.global.u64 	%rd7, %rd3;
	cvta.to.global.u64 	%rd8, %rd4;
	mul.wide.s32 	%rd9, %r1, 4;
	add.s64 	%rd10, %rd5, %rd9;
	ld.global.f32 	%f1, [%rd10];
	add.s64 	%rd11, %rd6, %rd9;
	ld.global.f32 	%f2, [%rd11];
	add.s64 	%rd12, %rd7, %rd9;
	ld.global.f32 	%f3, [%rd12];
	mul.f32 	%f4, %f1, %f2;
	mul.f32 	%f5, %f3, %f3;
	sub.f32 	%f6, %f4, %f5;
	add.f32 	%f7, %f1, %f2;
	ld.const.f32 	%f8, [d_k];
	mul.f32 	%f9, %f7, %f8;
	mul.f32 	%f10, %f7, %f9;
	sub.f32 	%f11, %f6, %f10;
	add.s64 	%rd13, %rd8, %rd9;
	st.global.f32 	[%rd13], %f11;
$L__BB1_2:
	ret;

}
	// .globl	_Z5blurHILi3EEvPKfPfi
.visible .entry _Z5blurHILi3EEvPKfPfi(
	.param .u64 .ptr .align 1 _Z5blurHILi3EEvPKfPfi_param_0,
	.param .u64 .ptr .align 1 _Z5blurHILi3EEvPKfPfi_param_1,
	.param .u32 _Z5blurHILi3EEvPKfPfi_param_2
)
{
	.reg .pred 	%p<8>;
	.reg .b32 	%r<34>;
	.reg .b32 	%f<15>;
	.reg .b64 	%rd<24>;

	ld.param.u64 	%rd1, [_Z5blurHILi3EEvPKfPfi_param_0];
	ld.param.u64 	%rd2, [_Z5blurHILi3EEvPKfPfi_param_1];
	ld.param.u32 	%r2, [_Z5blurHILi3EEvPKfPfi_param_2];
	mov.u32 	%r3, %ctaid.x;
	mov.u32 	%r4, %ntid.x;
	mov.u32 	%r5, %tid.x;
	mad.lo.s32 	%r1, %r3, %r4, %r5;
	setp.ge.s32 	%p1, %r1, %r2;
	@%p1 bra 	$L__BB2_2;
	mov.u32 	%r6, %ctaid.y;
	cvta.to.global.u64 	%rd3, %rd2;
	cvta.to.global.u64 	%rd4, %rd1;
	mul.lo.s32 	%r7, %r2, %r6;
	add.s32 	%r8, %r2, -1;
	add.s32 	%r9, %r1, -3;
	setp.lt.s32 	%p2, %r1, 3;
	min.s32 	%r10, %r9, %r8;
	selp.b32 	%r11, 0, %r10, %p2;
	add.s32 	%r12, %r11, %r7;
	mul.wide.s32 	%rd5, %r12, 4;
	add.s64 	%rd6, %rd4, %rd5;
	ld.global.f32 	%f1, [%rd6];
	add.f32 	%f2, %f1, 0f00000000;
	add.s32 	%r13, %r1, -2;
	setp.lt.s32 	%p3, %r1, 2;
	min.s32 	%r14, %r13, %r8;
	selp.b32 	%r15, 0, %r14, %p3;
	add.s32 	%r16, %r15, %r7;
	mul.wide.s32 	%rd7, %r16, 4;
	add.s64 	%rd8, %rd4, %rd7;
	ld.global.f32 	%f3, [%rd8];
	add.f32 	%f4, %f2, %f3;
	max.s32 	%r17, %r1, 1;
	cvt.s64.s32 	%rd9, %r7;
	cvt.u64.u32 	%rd10, %r17;
	add.s64 	%rd11, %rd10, %rd9;
	shl.b64 	%rd12, %rd11, 2;
	add.s64 	%rd13, %rd4, %rd12;
	ld.global.f32 	%f5, [%rd13+-4];
	add.f32 	%f6, %f4, %f5;
	setp.lt.s32 	%p4, %r1, 0;
	min.s32 	%r18, %r1, %r8;
	selp.b32 	%r19, 0, %r18, %p4;
	add.s32 	%r20, %r19, %r7;
	mul.wide.s32 	%rd14, %r20, 4;
	add.s64 	%rd15, %rd4, %rd14;
	ld.global.f32 	%f7, [%rd15];
	add.f32 	%f8, %f6, %f7;
	add.s32 	%r21, %r1, 1;
	setp.lt.s32 	%p5, %r1, -1;
	min.s32 	%r22, %r21, %r8;
	selp.b32 	%r23, 0, %r22, %p5;
	add.s32 	%r24, %r23, %r7;
	mul.wide.s32 	%rd16, %r24, 4;
	add.s64 	%rd17, %rd4, %rd16;
	ld.global.f32 	%f9, [%rd17];
	add.f32 	%f10, %f8, %f9;
	add.s32 	%r25, %r1, 2;
	setp.lt.s32 	%p6, %r1, -2;
	min.s32 	%r26, %r25, %r8;
	selp.b32 	%r27, 0, %r26, %p6;
	add.s32 	%r28, %r27, %r7;
	mul.wide.s32 	%rd18, %r28, 4;
	add.s64 	%rd19, %rd4, %rd18;
	ld.global.f32 	%f11, [%rd19];
	add.f32 	%f12, %f10, %f11;
	add.s32 	%r29, %r1, 3;
	setp.lt.s32 	%p7, %r1, -3;
	min.s32 	%r30, %r29, %r8;
	selp.b32 	%r31, 0, %r30, %p7;
	add.s32 	%r32, %r31, %r7;
	mul.wide.s32 	%rd20, %r32, 4;
	add.s64 	%rd21, %rd4, %rd20;
	ld.global.f32 	%f13, [%rd21];
	add.f32 	%f14, %f12, %f13;
	add.s32 	%r33, %r7, %r1;
	mul.wide.s32 	%rd22, %r33, 4;
	add.s64 	%rd23, %rd3, %rd22;
	st.global.f32 	[%rd23], %f14;
$L__BB2_2:
	ret;

}
	// .globl	_Z5blurVILi3EEvPKfPfii
.visible .entry _Z5blurVILi3EEvPKfPfii(
	.param .u64 .ptr .align 1 _Z5blurVILi3EEvPKfPfii_param_0,
	.param .u64 .ptr .align 1 _Z5blurVILi3EEvPKfPfii_param_1,
	.param .u32 _Z5blurVILi3EEvPKfPfii_param_2,
	.param .u32 _Z5blurVILi3EEvPKfPfii_param_3
)
{
	.reg .pred 	%p<6>;
	.reg .b32 	%r<32>;
	.reg .b32 	%f<15>;
	.reg .b64 	%rd<21>;

	ld.param.u64 	%rd1, [_Z5blurVILi3EEvPKfPfii_param_0];
	ld.param.u64 	%rd2, [_Z5blurVILi3EEvPKfPfii_param_1];
	ld.param.u32 	%r3, [_Z5blurVILi3EEvPKfPfii_param_2];
	ld.param.u32 	%r4, [_Z5blurVILi3EEvPKfPfii_param_3];
	mov.u32 	%r1, %ctaid.x;
	mov.u32 	%r5, %ctaid.y;
	mov.u32 	%r6, %ntid.y;
	mov.u32 	%r7, %tid.y;
	mad.lo.s32 	%r2, %r5, %r6, %r7;
	setp.ge.s32 	%p1, %r2, %r4;
	setp.ge.s32 	%p2, %r1, %r3;
	or.pred  	%p3, %p2, %p1;
	@%p3 bra 	$L__BB3_2;
	cvta.to.global.u64 	%rd3, %rd2;
	cvta.to.global.u64 	%rd4, %rd1;
	add.s32 	%r8, %r4, -1;
	add.s32 	%r9, %r2, -3;
	setp.lt.u32 	%p4, %r2, 3;
	min.u32 	%r10, %r9, %r8;
	selp.b32 	%r11, 0, %r10, %p4;
	mad.lo.s32 	%r12, %r11, %r3, %r1;
	mul.wide.u32 	%rd5, %r12, 4;
	add.s64 	%rd6, %rd4, %rd5;
	ld.global.f32 	%f1, [%rd6];
	add.f32 	%f2, %f1, 0f00000000;
	add.s32 	%r13, %r2, -2;
	setp.lt.u32 	%p5, %r2, 2;
	min.u32 	%r14, %r13, %r8;
	selp.b32 	%r15, 0, %r14, %p5;
	mad.lo.s32 	%r16, %r15, %r3, %r1;
	mul.wide.u32 	%rd7, %r16, 4;
	add.s64 	%rd8, %rd4, %rd7;
	ld.global.f32 	%f3, [%rd8];
	add.f32 	%f4, %f2, %f3;
	max.u32 	%r17, %r2, 1;
	add.s32 	%r18, %r17, -1;
	mad.lo.s32 	%r19, %r18, %r3, %r1;
	mul.wide.u32 	%rd9, %r19, 4;
	add.s64 	%rd10, %rd4, %rd9;
	ld.global.f32 	%f5, [%rd10];
	add.f32 	%f6, %f4, %f5;
	min.u32 	%r20, %r2, %r8;
	mad.lo.s32 	%r21, %r20, %r3, %r1;
	mul.wide.u32 	%rd11, %r21, 4;
	add.s64 	%rd12, %rd4, %rd11;
	ld.global.f32 	%f7, [%rd12];
	add.f32 	%f8, %f6, %f7;
	add.s32 	%r22, %r2, 1;
	min.u32 	%r23, %r22, %r8;
	mad.lo.s32 	%r24, %r23, %r3, %r1;
	mul.wide.u32 	%rd13, %r24, 4;
	add.s64 	%rd14, %rd4, %rd13;
	ld.global.f32 	%f9, [%rd14];
	add.f32 	%f10, %f8, %f9;
	add.s32 	%r25, %r2, 2;
	min.u32 	%r26, %r25, %r8;
	mad.lo.s32 	%r27, %r26, %r3, %r1;
	mul.wide.u32 	%rd15, %r27, 4;
	add.s64 	%rd16, %rd4, %rd15;
	ld.global.f32 	%f11, [%rd16];
	add.f32 	%f12, %f10, %f11;
	add.s32 	%r28, %r2, 3;
	min.u32 	%r29, %r28, %r8;
	mad.lo.s32 	%r30, %r29, %r3, %r1;
	mul.wide.u32 	%rd17, %r30, 4;
	add.s64 	%rd18, %rd4, %rd17;
	ld.global.f32 	%f13, [%rd18];
	add.f32 	%f14, %f12, %f13;
	mad.lo.s32 	%r31, %r3, %r2, %r1;
	mul.wide.u32 	%rd19, %r31, 4;
	add.s64 	%rd20, %rd3, %rd19;
	st.global.f32 	[%rd20], %f14;
$L__BB3_2:
	ret;

}


// ===== COMPILED SASS (sm_100) =====

	.target	sm_100

	.elftype	@"ET_EXEC"


//--------------------- .note.nv.tkinfo           --------------------------
	.section	.note.nv.tkinfo,"",@"SHT_NOTE"
	.sectionflags	@"SHF_NOTE_NV_TKINFO"
	.tkinfo
        /*0018*/ 	.word	0x00000002
        /*0030*/ 	.string	""
        /*0030*/ 	.string	"ptxas"
        /*0030*/ 	.string	"Cuda compilation tools, release 13.0, V13.0.88"
        /*0030*/ 	.string	"Build cuda_13.0.r13.0/compiler.36424714_0"
        /*0030*/ 	.string	"-arch sm_100 -m 64 "



//--------------------- .note.nv.cuinfo           --------------------------
	.section	.note.nv.cuinfo,"",@"SHT_NOTE"
	.sectionflags	@"SHF_NOTE_NV_CUINFO"
        /*0018*/ 	.short	0x0002
        /*001a*/ 	.short	0x0064
        /*001c*/ 	.short	0x0082
	.zero		2


//--------------------- .nv.info                  --------------------------
	.section	.nv.info,"",@"SHT_CUDA_INFO"
	.align	4


	//----- nvinfo : EIATTR_REGCOUNT
	.align		4
        /*0000*/ 	.byte	0x04, 0x2f
        /*0002*/ 	.short	(.L_2 - .L_1)
	.align		4
.L_1:
        /*0004*/ 	.word	index@(_Z10prodKernelPKfS0_PfS1_S1_i)
        /*0008*/ 	.word	0x00000016


	//----- nvinfo : EIATTR_FRAME_SIZE
	.align		4
.L_2:
        /*000c*/ 	.byte	0x04, 0x11
        /*000e*/ 	.short	(.L_4 - .L_3)
	.align		4
.L_3:
        /*0010*/ 	.word	index@(_Z10prodKernelPKfS0_PfS1_S1_i)
        /*0014*/ 	.word	0x00000000


	//----- nvinfo : EIATTR_REGCOUNT
	.align		4
.L_4:
        /*0018*/ 	.byte	0x04, 0x2f
        /*001a*/ 	.short	(.L_6 - .L_5)
	.align		4
.L_5:
        /*001c*/ 	.word	index@(_Z12harrisKernelPKfS0_S0_Pfi)
        /*0020*/ 	.word	0x00000010


	//----- nvinfo : EIATTR_FRAME_SIZE
	.align		4
.L_6:
        /*0024*/ 	.byte	0x04, 0x11
        /*0026*/ 	.short	(.L_8 - .L_7)
	.align		4
.L_7:
        /*0028*/ 	.word	index@(_Z12harrisKernelPKfS0_S0_Pfi)
        /*002c*/ 	.word	0x00000000


	//----- nvinfo : EIATTR_REGCOUNT
	.align		4
.L_8:
        /*0030*/ 	.byte	0x04, 0x2f
        /*0032*/ 	.short	(.L_10 - .L_9)
	.align		4
.L_9:
        /*0034*/ 	.word	index@(_Z5blurHILi3EEvPKfPfi)
        /*0038*/ 	.word	0x00000014


	//----- nvinfo : EIATTR_FRAME_SIZE
	.align		4
.L_10:
        /*003c*/ 	.byte	0x04, 0x11
        /*003e*/ 	.short	(.L_12 - .L_11)
	.align		4
.L_11:
        /*0040*/ 	.word	index@(_Z5blurHILi3EEvPKfPfi)
        /*0044*/ 	.word	0x00000000


	//----- nvinfo : EIATTR_REGCOUNT
	.align		4
.L_12:
        /*0048*/ 	.byte	0x04, 0x2f
        /*004a*/ 	.short	(.L_14 - .L_13)
	.align		4
.L_13:
        /*004c*/ 	.word	index@(_Z5blurVILi3EEvPKfPfii)
        /*0050*/ 	.word	0x00000016


	//----- nvinfo : EIATTR_FRAME_SIZE
	.align		4
.L_14:
        /*0054*/ 	.byte	0x04, 0x11
        /*0056*/ 	.short	(.L_16 - .L_15)
	.align		4
.L_15:
        /*0058*/ 	.word	index@(_Z5blurVILi3EEvPKfPfii)
        /*005c*/ 	.word	0x00000000


	//----- nvinfo : EIATTR_MIN_STACK_SIZE
	.align		4
.L_16:
        /*0060*/ 	.byte	0x04, 0x12
        /*0062*/ 	.short	(.L_18 - .L_17)
	.align		4
.L_17:
        /*0064*/ 	.word	index@(_Z5blurVILi3EEvPKfPfii)
        /*0068*/ 	.word	0x00000000


	//----- nvinfo : EIATTR_MIN_STACK_SIZE
	.align		4
.L_18:
        /*006c*/ 	.byte	0x04, 0x12
        /*006e*/ 	.short	(.L_20 - .L_19)
	.align		4
.L_19:
        /*0070*/ 	.word	index@(_Z5blurHILi3EEvPKfPfi)
        /*0074*/ 	.word	0x00000000


	//----- nvinfo : EIATTR_MIN_STACK_SIZE
	.align		4
.L_20:
        /*0078*/ 	.byte	0x04, 0x12
        /*007a*/ 	.short	(.L_22 - .L_21)
	.align		4
.L_21:
        /*007c*/ 	.word	index@(_Z12harrisKernelPKfS0_S0_Pfi)
        /*0080*/ 	.word	0x00000000


	//----- nvinfo : EIATTR_MIN_STACK_SIZE
	.align		4
.L_22:
        /*0084*/ 	.byte	0x04, 0x12
        /*0086*/ 	.short	(.L_24 - .L_23)
	.align		4
.L_23:
        /*0088*/ 	.word	index@(_Z10prodKernelPKfS0_PfS1_S1_i)
        /*008c*/ 	.word	0x00000000
.L_24:


//--------------------- .nv.compat                --------------------------
	.section	.nv.compat,"",@"SHT_CUDA_COMPAT_INFO"
	.align	4
        /*0000*/ 	.byte	0x02, 0x09, 0x00, 0x00, 0x02, 0x02, 0x01, 0x00, 0x02, 0x05, 0x05, 0x00, 0x03, 0x07, 0x01, 0x01
        /*0010*/ 	.byte	0x02, 0x03, 0x00, 0x00, 0x02, 0x06, 0x01, 0x00, 0x04, 0x0b, 0x08, 0x00, 0x09, 0x00, 0x00, 0x00
        /*0020*/ 	.byte	0x00, 0x00, 0x00, 0x00


//--------------------- .nv.info._Z5blurVILi3EEvPKfPfii --------------------------
	.section	.nv.info._Z5blurVILi3EEvPKfPfii,"",@"SHT_CUDA_INFO"
	.sectionflags	@""
	.align	4


	//----- nvinfo : EIATTR_CUDA_API_VERSION
	.align		4
        /*0000*/ 	.byte	0x04, 0x37
        /*0002*/ 	.short	(.L_26 - .L_25)
.L_25:
        /*0004*/ 	.word	0x00000082


	//----- nvinfo : EIATTR_KPARAM_INFO
	.align		4
.L_26:
        /*0008*/ 	.byte	0x04, 0x17
        /*000a*/ 	.short	(.L_28 - .L_27)
.L_27:
        /*000c*/ 	.word	0x00000000
        /*0010*/ 	.short	0x0003
        /*0012*/ 	.short	0x0014
        /*0014*/ 	.byte	0x00, 0xf0, 0x11, 0x00


	//----- nvinfo : EIATTR_KPARAM_INFO
	.align		4
.L_28:
        /*0018*/ 	.byte	0x04, 0x17
        /*001a*/ 	.short	(.L_30 - .L_29)
.L_29:
        /*001c*/ 	.word	0x00000000
        /*0020*/ 	.short	0x0002
        /*0022*/ 	.short	0x0010
        /*0024*/ 	.byte	0x00, 0xf0, 0x11, 0x00


	//----- nvinfo : EIATTR_KPARAM_INFO
	.align		4
.L_30:
        /*0028*/ 	.byte	0x04, 0x17
        /*002a*/ 	.short	(.L_32 - .L_31)
.L_31:
        /*002c*/ 	.word	0x00000000
        /*0030*/ 	.short	0x0001
        /*0032*/ 	.short	0x0008
        /*0034*/ 	.byte	0x00, 0xf5, 0x21, 0x00


	//----- nvinfo : EIATTR_KPARAM_INFO
	.align		4
.L_32:
        /*0038*/ 	.byte	0x04, 0x17
        /*003a*/ 	.short	(.L_34 - .L_33)
.L_33:
        /*003c*/ 	.word	0x00000000
        /*0040*/ 	.short	0x0000
        /*0042*/ 	.short	0x0000
        /*0044*/ 	.byte	0x00, 0xf5, 0x21, 0x00


	//----- nvinfo : EIATTR_SPARSE_MMA_MASK
	.align		4
.L_34:
        /*0048*/ 	.byte	0x03, 0x50
        /*004a*/ 	.short	0x0000


	//----- nvinfo : EIATTR_MAXREG_COUNT
	.align		4
        /*004c*/ 	.byte	0x03, 0x1b
        /*004e*/ 	.short	0x00ff


	//----- nvinfo : EIATTR_MERCURY_ISA_VERSION
	.align		4
        /*0050*/ 	.byte	0x03, 0x5f
        /*0052*/ 	.short	0x0101


	//----- nvinfo : EIATTR_VRC_CTA_INIT_COUNT
	.align		4
        /*0054*/ 	.byte	0x02, 0x4a
	.zero		1
	.zero		1


	//----- nvinfo : EIATTR_EXIT_INSTR_OFFSETS
	.align		4
        /*0058*/ 	.byte	0x04, 0x1c
        /*005a*/ 	.short	(.L_36 - .L_35)


	//   ....[0]....
.L_35:
        /*005c*/ 	.word	0x00000090


	//   ....[1]....
        /*0060*/ 	.word	0x00000390


	//----- nvinfo : EIATTR_CBANK_PARAM_SIZE
	.align		4
.L_36:
        /*0064*/ 	.byte	0x03, 0x19
        /*0066*/ 	.short	0x0018


	//----- nvinfo : EIATTR_PARAM_CBANK
	.align		4
        /*0068*/ 	.byte	0x04, 0x0a
        /*006a*/ 	.short	(.L_38 - .L_37)
	.align		4
.L_37:
        /*006c*/ 	.word	index@(.nv.constant0._Z5blurVILi3EEvPKfPfii)
        /*0070*/ 	.short	0x0380
        /*0072*/ 	.short	0x0018


	//----- nvinfo : EIATTR_SW_WAR
	.align		4
.L_38:
        /*0074*/ 	.byte	0x04, 0x36
        /*0076*/ 	.short	(.L_40 - .L_39)
.L_39:
        /*0078*/ 	.word	0x00000008
.L_40:


//--------------------- .nv.info._Z5blurHILi3EEvPKfPfi --------------------------
	.section	.nv.info._Z5blurHILi3EEvPKfPfi,"",@"SHT_CUDA_INFO"
	.sectionflags	@""
	.align	4


	//----- nvinfo : EIATTR_CUDA_API_VERSION
	.align		4
        /*0000*/ 	.byte	0x04, 0x37
        /*0002*/ 	.short	(.L_42 - .L_41)
.L_41:
        /*0004*/ 	.word	0x00000082


	//----- nvinfo : EIATTR_KPARAM_INFO
	.align		4
.L_42:
        /*0008*/ 	.byte	0x04, 0x17
        /*000a*/ 	.short	(.L_44 - .L_43)
.L_43:
        /*000c*/ 	.word	0x00000000
        /*0010*/ 	.short	0x0002
        /*0012*/ 	.short	0x0010
        /*0014*/ 	.byte	0x00, 0xf0, 0x11, 0x00


	//----- nvinfo : EIATTR_KPARAM_INFO
	.align		4
.L_44:
        /*0018*/ 	.byte	0x04, 0x17
        /*001a*/ 	.short	(.L_46 - .L_45)
.L_45:
        /*001c*/ 	.word	0x00000000
        /*0020*/ 	.short	0x0001
        /*0022*/ 	.short	0x0008
        /*0024*/ 	.byte	0x00, 0xf5, 0x21, 0x00


	//----- nvinfo : EIATTR_KPARAM_INFO
	.align		4
.L_46:
        /*0028*/ 	.byte	0x04, 0x17
        /*002a*/ 	.short	(.L_48 - .L_47)
.L_47:
        /*002c*/ 	.word	0x00000000
        /*0030*/ 	.short	0x0000
        /*0032*/ 	.short	0x0000
        /*0034*/ 	.byte	0x00, 0xf5, 0x21, 0x00


	//----- nvinfo : EIATTR_SPARSE_MMA_MASK
	.align		4
.L_48:
        /*0038*/ 	.byte	0x03, 0x50
        /*003a*/ 	.short	0x0000


	//----- nvinfo : EIATTR_MAXREG_COUNT
	.align		4
        /*003c*/ 	.byte	0x03, 0x1b
        /*003e*/ 	.short	0x00ff


	//----- nvinfo : EIATTR_MERCURY_ISA_VERSION
	.align		4
        /*0040*/ 	.byte	0x03, 0x5f
        /*0042*/ 	.short	0x0101


	//----- nvinfo : EIATTR_VRC_CTA_INIT_COUNT
	.align		4
        /*0044*/ 	.byte	0x02, 0x4a
	.zero		1
	.zero		1


	//----- nvinfo : EIATTR_EXIT_INSTR_OFFSETS
	.align		4
        /*0048*/ 	.byte	0x04, 0x1c
        /*004a*/ 	.short	(.L_50 - .L_49)


	//   ....[0]....
.L_49:
        /*004c*/ 	.word	0x00000070


	//   ....[1]....
        /*0050*/ 	.word	0x00000430


	//----- nvinfo : EIATTR_CBANK_PARAM_SIZE
	.align		4
.L_50:
        /*0054*/ 	.byte	0x03, 0x19
        /*0056*/ 	.short	0x0014


	//----- nvinfo : EIATTR_PARAM_CBANK
	.align		4
        /*0058*/ 	.byte	0x04, 0x0a
        /*005a*/ 	.short	(.L_52 - .L_51)
	.align		4
.L_51:
        /*005c*/ 	.word	index@(.nv.constant0._Z5blurHILi3EEvPKfPfi)
        /*0060*/ 	.short	0x0380
        /*0062*/ 	.short	0x0014


	//----- nvinfo : EIATTR_SW_WAR
	.align		4
.L_52:
        /*0064*/ 	.byte	0x04, 0x36
        /*0066*/ 	.short	(.L_54 - .L_53)
.L_53:
        /*0068*/ 	.word	0x00000008
.L_54:


//--------------------- .nv.info._Z12harrisKernelPKfS0_S0_Pfi --------------------------
	.section	.nv.info._Z12harrisKernelPKfS0_S0_Pfi,"",@"SHT_CUDA_INFO"
	.sectionflags	@""
	.align	4


	//----- nvinfo : EIATTR_CUDA_API_VERSION
	.align		4
        /*0000*/ 	.byte	0x04, 0x37
        /*0002*/ 	.short	(.L_56 - .L_55)
.L_55:
        /*0004*/ 	.word	0x00000082


	//----- nvinfo : EIATTR_KPARAM_INFO
	.align		4
.L_56:
        /*0008*/ 	.byte	0x04, 0x17
        /*000a*/ 	.short	(.L_58 - .L_57)
.L_57:
        /*000c*/ 	.word	0x00000000
        /*0010*/ 	.short	0x0004
        /*0012*/ 	.short	0x0020
        /*0014*/ 	.byte	0x00, 0xf0, 0x11, 0x00


	//----- nvinfo : EIATTR_KPARAM_INFO
	.align		4
.L_58:
        /*0018*/ 	.byte	0x04, 0x17
        /*001a*/ 	.short	(.L_60 - .L_59)
.L_59:
        /*001c*/ 	.word	0x00000000
        /*0020*/ 	.short	0x0003
        /*0022*/ 	.short	0x0018
        /*0024*/ 	.byte	0x00, 0xf5, 0x21, 0x00


	//----- nvinfo : EIATTR_KPARAM_INFO
	.align		4
.L_60:
        /*0028*/ 	.byte	0x04, 0x17
        /*002a*/ 	.short	(.L_62 - .L_61)
.L_61:
        /*002c*/ 	.word	0x00000000
        /*0030*/ 	.short	0x0002
        /*0032*/ 	.short	0x0010
        /*0034*/ 	.byte	0x00, 0xf5, 0x21, 0x00


	//----- nvinfo : EIATTR_KPARAM_INFO
	.align		4
.L_62:
        /*0038*/ 	.byte	0x04, 0x17
        /*003a*/ 	.short	(.L_64 - .L_63)
.L_63:
        /*003c*/ 	.word	0x00000000
        /*0040*/ 	.short	0x0001
        /*0042*/ 	.short	0x0008
        /*0044*/ 	.byte	0x00, 0xf5, 0x21, 0x00


	//----- nvinfo : EIATTR_KPARAM_INFO
	.align		4
.L_64:
        /*0048*/ 	.byte	0x04, 0x17
        /*004a*/ 	.short	(.L_66 - .L_65)
.L_65:
        /*004c*/ 	.word	0x00000000
        /*0050*/ 	.short	0x0000
        /*0052*/ 	.short	0x0000
        /*0054*/ 	.byte	0x00, 0xf5, 0x21, 0x00


	//----- nvinfo : EIATTR_SPARSE_MMA_MASK
	.align		4
.L_66:
        /*0058*/ 	.byte	0x03, 0x50
        /*005a*/ 	.short	0x0000


	//----- nvinfo : EIATTR_MAXREG_COUNT
	.align		4
        /*005c*/ 	.byte	0x03, 0x1b
        /*005e*/ 	.short	0x00ff


	//----- nvinfo : EIATTR_MERCURY_ISA_VERSION
	.align		4
        /*0060*/ 	.byte	0x03, 0x5f
        /*0062*/ 	.short	0x0101


	//----- nvinfo : EIATTR_VRC_CTA_INIT_COUNT
	.align		4
        /*0064*/ 	.byte	0x02, 0x4a
	.zero		1
	.zero		1


	//----- nvinfo : EIATTR_EXIT_INSTR_OFFSETS
	.align		4
        /*0068*/ 	.byte	0x04, 0x1c
        /*006a*/ 	.short	(.L_68 - .L_67)


	//   ....[0]....
.L_67:
        /*006c*/ 	.word	0x00000070


	//   ....[1]....
        /*0070*/ 	.word	0x000001b0


	//----- nvinfo : EIATTR_CBANK_PARAM_SIZE
	.align		4
.L_68:
        /*0074*/ 	.byte	0x03, 0x19
        /*0076*/ 	.short	0x0024


	//----- nvinfo : EIATTR_PARAM_CBANK
	.align		4
        /*0078*/ 	.byte	0x04, 0x0a
        /*007a*/ 	.short	(.L_70 - .L_69)
	.align		4
.L_69:
        /*007c*/ 	.word	index@(.nv.constant0._Z12harrisKernelPKfS0_S0_Pfi)
        /*0080*/ 	.short	0x0380
        /*0082*/ 	.short	0x0024


	//----- nvinfo : EIATTR_SW_WAR
	.align		4
.L_70:
        /*0084*/ 	.byte	0x04, 0x36
        /*0086*/ 	.short	(.L_72 - .L_71)
.L_71:
        /*0088*/ 	.word	0x00000008
.L_72:


//--------------------- .nv.info._Z10prodKernelPKfS0_PfS1_S1_i --------------------------
	.section	.nv.info._Z10prodKernelPKfS0_PfS1_S1_i,"",@"SHT_CUDA_INFO"
	.sectionflags	@""
	.align	4


	//----- nvinfo : EIATTR_CUDA_API_VERSION
	.align		4
        /*0000*/ 	.byte	0x04, 0x37
        /*0002*/ 	.short	(.L_74 - .L_73)
.L_73:
        /*0004*/ 	.word	0x00000082


	//----- nvinfo : EIATTR_KPARAM_INFO
	.align		4
.L_74:
        /*0008*/ 	.byte	0x04, 0x17
        /*000a*/ 	.short	(.L_76 - .L_75)
.L_75:
        /*000c*/ 	.word	0x00000000
        /*0010*/ 	.short	0x0005
        /*0012*/ 	.short	0x0028
        /*0014*/ 	.byte	0x00, 0xf0, 0x11, 0x00


	//----- nvinfo : EIATTR_KPARAM_INFO
	.align		4
.L_76:
        /*0018*/ 	.byte	0x04, 0x17
        /*001a*/ 	.short	(.L_78 - .L_77)
.L_77:
        /*001c*/ 	.word	0x00000000
        /*0020*/ 	.short	0x0004
        /*0022*/ 	.short	0x0020
        /*0024*/ 	.byte	0x00, 0xf5, 0x21, 0x00


	//----- nvinfo : EIATTR_KPARAM_INFO
	.align		4
.L_78:
        /*0028*/ 	.byte	0x04, 0x17
        /*002a*/ 	.short	(.L_80 - .L_79)
.L_79:
        /*002c*/ 	.word	0x00000000
        /*0030*/ 	.short	0x0003
        /*0032*/ 	.short	0x0018
        /*0034*/ 	.byte	0x00, 0xf5, 0x21, 0x00


	//----- nvinfo : EIATTR_KPARAM_INFO
	.align		4
.L_80:
        /*0038*/ 	.byte	0x04, 0x17
        /*003a*/ 	.short	(.L_82 - .L_81)
.L_81:
        /*003c*/ 	.word	0x00000000
        /*0040*/ 	.short	0x0002
        /*0042*/ 	.short	0x0010
        /*0044*/ 	.byte	0x00, 0xf5, 0x21, 0x00


	//----- nvinfo : EIATTR_KPARAM_INFO
	.align		4
.L_82:
        /*0048*/ 	.byte	0x04, 0x17
        /*004a*/ 	.short	(.L_84 - .L_83)
.L_83:
        /*004c*/ 	.word	0x00000000
        /*0050*/ 	.short	0x0001
        /*0052*/ 	.short	0x0008
        /*0054*/ 	.byte	0x00, 0xf5, 0x21, 0x00


	//----- nvinfo : EIATTR_KPARAM_INFO
	.align		4
.L_84:
        /*0058*/ 	.byte	0x04, 0x17
        /*005a*/ 	.short	(.L_86 - .L_85)
.L_85:
        /*005c*/ 	.word	0x00000000
        /*0060*/ 	.short	0x0000
        /*0062*/ 	.short	0x0000
        /*0064*/ 	.byte	0x00, 0xf5, 0x21, 0x00


	//----- nvinfo : EIATTR_SPARSE_MMA_MASK
	.align		4
.L_86:
        /*0068*/ 	.byte	0x03, 0x50
        /*006a*/ 	.short	0x0000


	//----- nvinfo : EIATTR_MAXREG_COUNT
	.align		4
        /*006c*/ 	.byte	0x03, 0x1b
        /*006e*/ 	.short	0x00ff


	//----- nvinfo : EIATTR_MERCURY_ISA_VERSION
	.align		4
        /*0070*/ 	.byte	0x03, 0x5f
        /*0072*/ 	.short	0x0101


	//----- nvinfo : EIATTR_VRC_CTA_INIT_COUNT
	.align		4
        /*0074*/ 	.byte	0x02, 0x4a
	.zero		1
	.zero		1


	//----- nvinfo : EIATTR_EXIT_INSTR_OFFSETS
	.align		4
        /*0078*/ 	.byte	0x04, 0x1c
        /*007a*/ 	.short	(.L_88 - .L_87)


	//   ....[0]....
.L_87:
        /*007c*/ 	.word	0x00000070


	//   ....[1]....
        /*0080*/ 	.word	0x00000200


	//----- nvinfo : EIATTR_CBANK_PARAM_SIZE
	.align		4
.L_88:
        /*0084*/ 	.byte	0x03, 0x19
        /*0086*/ 	.short	0x002c


	//----- nvinfo : EIATTR_PARAM_CBANK
	.align		4
        /*0088*/ 	.byte	0x04, 0x0a
        /*008a*/ 	.short	(.L_90 - .L_89)
	.align		4
.L_89:
        /*008c*/ 	.word	index@(.nv.constant0._Z10prodKernelPKfS0_PfS1_S1_i)
        /*0090*/ 	.short	0x0380
        /*0092*/ 	.short	0x002c


	//----- nvinfo : EIATTR_SW_WAR
	.align		4
.L_90:
        /*0094*/ 	.byte	0x04, 0x36
        /*0096*/ 	.short	(.L_92 - .L_91)
.L_91:
        /*0098*/ 	.word	0x00000008
.L_92:


//--------------------- .nv.callgraph             --------------------------
	.section	.nv.callgraph,"",@"SHT_CUDA_CALLGRAPH"
	.align	4
	.sectionentsize	8
	.align		4
        /*0000*/ 	.word	0x00000000
	.align		4
        /*0004*/ 	.word	0xffffffff
	.align		4
        /*0008*/ 	.word	0x00000000
	.align		4
        /*000c*/ 	.word	0xfffffffe
	.align		4
        /*0010*/ 	.word	0x00000000
	.align		4
        /*0014*/ 	.word	0xfffffffd
	.align		4
        /*0018*/ 	.word	0x00000000
	.align		4
        /*001c*/ 	.word	0xfffffffc


//--------------------- .nv.constant3             --------------------------
	.section	.nv.constant3,"a",@progbits
	.align	4
.nv.constant3:
	.type		d_k,@object
	.size		d_k,(.L_0 - d_k)
d_k:
	.zero		4
.L_0:


//--------------------- .text._Z5blurVILi3EEvPKfPfii --------------------------
	.section	.text._Z5blurVILi3EEvPKfPfii,"ax",@progbits
	.align	128
        .global         _Z5blurVILi3EEvPKfPfii
        .type           _Z5blurVILi3EEvPKfPfii,@function
        .size           _Z5blurVILi3EEvPKfPfii,(.L_x_4 - _Z5blurVILi3EEvPKfPfii)
        .other          _Z5blurVILi3EEvPKfPfii,@"STO_CUDA_ENTRY STV_DEFAULT"
_Z5blurVILi3EEvPKfPfii:
.text._Z5blurVILi3EEvPKfPfii:
[----:B------:R-:W-:Y:S01]  /*0000*/  LDC R1, c[0x0][0x37c] ;  /* 0x0000df00ff017b82 */ /* 0x000fe20000000800 */
[----:B------:R-:W0:Y:S07]  /*0010*/  S2R R5, SR_TID.Y ;  /* 0x0000000000057919 */ /* 0x000e2e0000002200 */
[----:B------:R-:W0:Y:S08]  /*0020*/  S2UR UR4, SR_CTAID.Y ;  /* 0x00000000000479c3 */ /* 0x000e300000002600 */
[----:B------:R-:W0:Y:S08]  /*0030*/  LDC R0, c[0x0][0x364] ;  /* 0x0000d900ff007b82 */ /* 0x000e300000000800 */
[----:B------:R-:W1:Y:S08]  /*0040*/  LDC.64 R2, c[0x0][0x390] ;  /* 0x0000e400ff027b82 */ /* 0x000e700000000a00 */
[----:B------:R-:W2:Y:S01]  /*0050*/  S2UR UR6, SR_CTAID.X ;  /* 0x00000000000679c3 */ /* 0x000ea20000002500 */
[----:B0-----:R-:W-:-:S05]  /*0060*/  IMAD R0, R0, UR4, R5 ;  /* 0x0000000400007c24 */ /* 0x001fca000f8e0205 */
[----:B-1----:R-:W-:-:S04]  /*0070*/  ISETP.GE.AND P0, PT, R0, R3, PT ;  /* 0x000000030000720c */ /* 0x002fc80003f06270 */
[----:B--2---:R-:W-:-:S13]  /*0080*/  ISETP.LE.OR P0, PT, R2, UR6, P0 ;  /* 0x0000000602007c0c */ /* 0x004fda0008703670 */
[----:B------:R-:W-:Y:S05]  /*0090*/  @P0 EXIT ;  /* 0x000000000000094d */ /* 0x000fea0003800000 */
[----:B------:R-:W0:Y:S01]  /*00a0*/  LDC.64 R4, c[0x0][0x380] ;  /* 0x0000e000ff047b82 */ /* 0x000e220000000a00 */
[----:B------:R-:W-:Y:S01]  /*00b0*/  IADD3 R7, PT, PT, R3, -0x1, RZ ;  /* 0xffffffff03077810 */ /* 0x000fe20007ffe0ff */
[----:B------:R-:W1:Y:S01]  /*00c0*/  LDCU.64 UR4, c[0x0][0x358] ;  /* 0x00006b00ff0477ac */ /* 0x000e620008000a00 */
[C---:B------:R-:W-:Y:S02]  /*00d0*/  ISETP.GE.U32.AND P0, PT, R0.reuse, 0x3, PT ;  /* 0x000000030000780c */ /* 0x040fe40003f06070 */
[C-C-:B------:R-:W-:Y:S02]  /*00e0*/  VIADDMNMX.U32 R3, R0.reuse, 0xfffffffd, R7.reuse, PT ;  /* 0xfffffffd00037846 */ /* 0x140fe40003800007 */
[C---:B------:R-:W-:Y:S02]  /*00f0*/  ISETP.GE.U32.AND P1, PT, R0.reuse, 0x2, PT ;  /* 0x000000020000780c */ /* 0x040fe40003f26070 */
[----:B------:R-:W-:Y:S02]  /*0100*/  VIADDMNMX.U32 R6, R0, 0xfffffffe, R7, PT ;  /* 0xfffffffe00067846 */ /* 0x000fe40003800007 */
[----:B------:R-:W-:-:S02]  /*0110*/  SEL R3, R3, RZ, P0 ;  /* 0x000000ff03037207 */ /* 0x000fc40000000000 */
[----:B------:R-:W-:Y:S02]  /*0120*/  VIMNMX.U32 R8, PT, PT, R0, 0x1, !PT ;  /* 0x0000000100087848 */ /* 0x000fe40007fe0000 */
[----:B------:R-:W-:Y:S01]  /*0130*/  SEL R9, R6, RZ, P1 ;  /* 0x000000ff06097207 */ /* 0x000fe20000800000 */
[-C--:B------:R-:W-:Y:S01]  /*0140*/  IMAD R3, R3, R2.reuse, UR6 ;  /* 0x0000000603037e24 */ /* 0x080fe2000f8e0202 */
[----:B------:R-:W-:Y:S02]  /*0150*/  IADD3 R13, PT, PT, R8, -0x1, RZ ;  /* 0xffffffff080d7810 */ /* 0x000fe40007ffe0ff */
[C---:B------:R-:W-:Y:S01]  /*0160*/  VIMNMX.U32 R15, PT, PT, R0.reuse, R7, PT ;  /* 0x00000007000f7248 */ /* 0x040fe20003fe0000 */
[-C--:B------:R-:W-:Y:S02]  /*0170*/  IMAD R11, R9, R2.reuse, UR6 ;  /* 0x00000006090b7e24 */ /* 0x080fe4000f8e0202 */
[----:B------:R-:W-:Y:S02]  /*0180*/  IMAD R13, R13, R2, UR6 ;  /* 0x000000060d0d7e24 */ /* 0x000fe4000f8e0202 */
[----:B0-----:R-:W-:Y:S01]  /*0190*/  IMAD.WIDE.U32 R8, R3, 0x4, R4 ;  /* 0x0000000403087825 */ /* 0x001fe200078e0004 */
[----:B------:R-:W-:-:S03]  /*01a0*/  VIADDMNMX.U32 R17, R0, 0x1, R7, PT ;  /* 0x0000000100117846 */ /* 0x000fc60003800007 */
[--C-:B------:R-:W-:Y:S01]  /*01b0*/  IMAD.WIDE.U32 R10, R11, 0x4, R4.reuse ;  /* 0x000000040b0a7825 */ /* 0x100fe200078e0004 */
[----:B-1----:R0:W2:Y:S03]  /*01c0*/  LDG.E R3, desc[UR4][R8.64] ;  /* 0x0000000408037981 */ /* 0x0020a6000c1e1900 */
[----:B------:R-:W-:Y:S01]  /*01d0*/  IMAD R15, R15, R2, UR6 ;  /* 0x000000060f0f7e24 */ /* 0x000fe2000f8e0202 */
[----:B------:R1:W3:Y:S01]  /*01e0*/  LDG.E R6, desc[UR4][R10.64] ;  /* 0x000000040a067981 */ /* 0x0002e2000c1e1900 */
[----:B------:R-:W-:Y:S01]  /*01f0*/  IMAD.WIDE.U32 R12, R13, 0x4, R4 ;  /* 0x000000040d0c7825 */ /* 0x000fe200078e0004 */
[----:B------:R-:W-:-:S03]  /*0200*/  VIADDMNMX.U32 R19, R0, 0x2, R7, PT ;  /* 0x0000000200137846 */ /* 0x000fc60003800007 */
[-C--:B------:R-:W-:Y:S02]  /*0210*/  IMAD R17, R17, R2.reuse, UR6 ;  /* 0x0000000611117e24 */ /* 0x080fe4000f8e0202 */
[----:B------:R-:W-:Y:S01]  /*0220*/  IMAD.WIDE.U32 R14, R15, 0x4, R4 ;  /* 0x000000040f0e7825 */ /* 0x000fe200078e0004 */
[----:B------:R-:W4:Y:S01]  /*0230*/  LDG.E R12, desc[UR4][R12.64] ;  /* 0x000000040c0c7981 */ /* 0x000f22000c1e1900 */
[----:B------:R-:W-:Y:S02]  /*0240*/  VIADDMNMX.U32 R7, R0, 0x3, R7, PT ;  /* 0x0000000300077846 */ /* 0x000fe40003800007 */
[-C--:B------:R-:W-:Y:S02]  /*0250*/  IMAD R19, R19, R2.reuse, UR6 ;  /* 0x0000000613137e24 */ /* 0x080fe4000f8e0202 */
[----:B0-----:R-:W-:Y:S01]  /*0260*/  IMAD.WIDE.U32 R8, R17, 0x4, R4 ;  /* 0x0000000411087825 */ /* 0x001fe200078e0004 */
[----:B------:R-:W5:Y:S03]  /*0270*/  LDG.E R14, desc[UR4][R14.64] ;  /* 0x000000040e0e7981 */ /* 0x000f66000c1e1900 */
[----:B------:R-:W-:-:S02]  /*0280*/  IMAD R7, R7, R2, UR6 ;  /* 0x0000000607077e24 */ /* 0x000fc4000f8e0202 */
[--C-:B------:R-:W-:Y:S01]  /*0290*/  IMAD.WIDE.U32 R16, R19, 0x4, R4.reuse ;  /* 0x0000000413107825 */ /* 0x100fe200078e0004 */
[----:B------:R-:W5:Y:S03]  /*02a0*/  LDG.E R8, desc[UR4][R8.64] ;  /* 0x0000000408087981 */ /* 0x000f66000c1e1900 */
[----:B-1----:R-:W-:Y:S02]  /*02b0*/  IMAD.WIDE.U32 R10, R7, 0x4, R4 ;  /* 0x00000004070a7825 */ /* 0x002fe400078e0004 */
[----:B------:R-:W5:Y:S01]  /*02c0*/  LDG.E R16, desc[UR4][R16.64] ;  /* 0x0000000410107981 */ /* 0x000f62000c1e1900 */
[----:B------:R-:W0:Y:S03]  /*02d0*/  LDC.64 R4, c[0x0][0x388] ;  /* 0x0000e200ff047b82 */ /* 0x000e260000000a00 */
[----:B------:R-:W5:Y:S01]  /*02e0*/  LDG.E R10, desc[UR4][R10.64] ;  /* 0x000000040a0a7981 */ /* 0x000f62000c1e1900 */
[----:B------:R-:W-:-:S04]  /*02f0*/  IMAD R7, R0, R2, UR6 ;  /* 0x0000000600077e24 */ /* 0x000fc8000f8e0202 */
[----:B0-----:R-:W-:-:S04]  /*0300*/  IMAD.WIDE.U32 R4, R7, 0x4, R4 ;  /* 0x0000000407047825 */ /* 0x001fc800078e0004 */
[----:B--2---:R-:W-:-:S04]  /*0310*/  FADD R3, RZ, R3 ;  /* 0x00000003ff037221 */ /* 0x004fc80000000000 */
[----:B---3--:R-:W-:-:S04]  /*0320*/  FADD R3, R3, R6 ;  /* 0x0000000603037221 */ /* 0x008fc80000000000 */
[----:B----4-:R-:W-:-:S04]  /*0330*/  FADD R3, R3, R12 ;  /* 0x0000000c03037221 */ /* 0x010fc80000000000 */
[----:B-----5:R-:W-:-:S04]  /*0340*/  FADD R3, R3, R14 ;  /* 0x0000000e03037221 */ /* 0x020fc80000000000 */
[----:B------:R-:W-:-:S04]  /*0350*/  FADD R3, R3, R8 ;  /* 0x0000000803037221 */ /* 0x000fc80000000000 */
[----:B------:R-:W-:-:S04]  /*0360*/  FADD R3, R3, R16 ;  /* 0x0000001003037221 */ /* 0x000fc80000000000 */
[----:B------:R-:W-:-:S05]  /*0370*/  FADD R3, R3, R10 ;  /* 0x0000000a03037221 */ /* 0x000fca0000000000 */
[----:B------:R-:W-:Y:S01]  /*0380*/  STG.E desc[UR4][R4.64], R3 ;  /* 0x0000000304007986 */ /* 0x000fe2000c101904 */
[----:B------:R-:W-:Y:S05]  /*0390*/  EXIT ;  /* 0x000000000000794d */ /* 0x000fea0003800000 */
.L_x_0:
[----:B------:R-:W-:-:S00]  /*03a0*/  BRA `(.L_x_0) ;  /* 0xfffffffc00fc7947 */ /* 0x000fc0000383ffff */
[----:B------:R-:W-:-:S00]  /*03b0*/  NOP ;  /* 0x0000000000007918 */ /* 0x000fc00000000000 */
        /* <DEDUP_REMOVED lines=12> */
.L_x_4:


//--------------------- .text._Z5blurHILi3EEvPKfPfi --------------------------
	.section	.text._Z5blurHILi3EEvPKfPfi,"ax",@progbits
	.align	128
        .global         _Z5blurHILi3EEvPKfPfi
        .type           _Z5blurHILi3EEvPKfPfi,@function
        .size           _Z5blurHILi3EEvPKfPfi,(.L_x_5 - _Z5blurHILi3EEvPKfPfi)
        .other          _Z5blurHILi3EEvPKfPfi,@"STO_CUDA_ENTRY STV_DEFAULT"
_Z5blurHILi3EEvPKfPfi:
.text._Z5blurHILi3EEvPKfPfi:
[----:B------:R-:W-:Y:S01]  /*0000*/  LDC R1, c[0x0][0x37c] ;  /* 0x0000df00ff017b82 */ /* 0x000fe20000000800 */
[----:B------:R-:W0:Y:S07]  /*0010*/  S2R R0, SR_TID.X ;  /* 0x0000000000007919 */ /* 0x000e2e0000002100 */
[----:B------:R-:W0:Y:S08]  /*0020*/  S2UR UR4, SR_CTAID.X ;  /* 0x00000000000479c3 */ /* 0x000e300000002500 */
[----:B------:R-:W0:Y:S08]  /*0030*/  LDC R5, c[0x0][0x360] ;  /* 0x0000d800ff057b82 */ /* 0x000e300000000800 */
[----:B------:R-:W1:Y:S01]  /*0040*/  LDC R6, c[0x0][0x390] ;  /* 0x0000e400ff067b82 */ /* 0x000e620000000800 */
[----:B0-----:R-:W-:-:S05]  /*0050*/  IMAD R5, R5, UR4, R0 ;  /* 0x0000000405057c24 */ /* 0x001fca000f8e0200 */
[----:B-1----:R-:W-:-:S13]  /*0060*/  ISETP.GE.AND P0, PT, R5, R6, PT ;  /* 0x000000060500720c */ /* 0x002fda0003f06270 */
[----:B------:R-:W-:Y:S05]  /*0070*/  @P0 EXIT ;  /* 0x000000000000094d */ /* 0x000fea0003800000 */
[----:B------:R-:W0:Y:S01]  /*0080*/  S2UR UR6, SR_CTAID.Y ;  /* 0x00000000000679c3 */ /* 0x000e220000002600 */
[----:B------:R-:W1:Y:S01]  /*0090*/  LDCU.64 UR8, c[0x0][0x380] ;  /* 0x00007000ff0877ac */ /* 0x000e620008000a00 */
[----:B------:R-:W-:Y:S01]  /*00a0*/  VIADD R12, R6, 0xffffffff ;  /* 0xffffffff060c7836 */ /* 0x000fe20000000000 */
[C---:B------:R-:W-:Y:S02]  /*00b0*/  ISETP.GE.AND P0, PT, R5.reuse, 0x3, PT ;  /* 0x000000030500780c */ /* 0x040fe40003f06270 */
[C---:B------:R-:W-:Y:S01]  /*00c0*/  VIMNMX R11, PT, PT, R5.reuse, 0x1, !PT ;  /* 0x00000001050b7848 */ /* 0x040fe20007fe0100 */
[----:B------:R-:W2:Y:S01]  /*00d0*/  LDCU.64 UR4, c[0x0][0x358] ;  /* 0x00006b00ff0477ac */ /* 0x000ea20008000a00 */
[C-C-:B------:R-:W-:Y:S01]  /*00e0*/  VIADDMNMX R4, R5.reuse, 0xfffffffd, R12.reuse, PT ;  /* 0xfffffffd05047846 */ /* 0x140fe2000380010c */
[----:B------:R-:W3:Y:S01]  /*00f0*/  LDC.64 R2, c[0x0][0x380] ;  /* 0x0000e000ff027b82 */ /* 0x000ee20000000a00 */
[C---:B------:R-:W-:Y:S02]  /*0100*/  ISETP.GE.AND P1, PT, R5.reuse, 0x2, PT ;  /* 0x000000020500780c */ /* 0x040fe40003f26270 */
[----:B------:R-:W-:Y:S01]  /*0110*/  SEL R7, R4, RZ, P0 ;  /* 0x000000ff04077207 */ /* 0x000fe20000000000 */
[----:B0-----:R-:W-:Y:S01]  /*0120*/  IMAD R0, R6, UR6, RZ ;  /* 0x0000000606007c24 */ /* 0x001fe2000f8e02ff */
[----:B------:R-:W-:-:S03]  /*0130*/  VIADDMNMX R6, R5, 0xfffffffe, R12, PT ;  /* 0xfffffffe05067846 */ /* 0x000fc6000380010c */
[C---:B------:R-:W-:Y:S01]  /*0140*/  IMAD.IADD R7, R0.reuse, 0x1, R7 ;  /* 0x0000000100077824 */ /* 0x040fe200078e0207 */
[----:B------:R-:W-:Y:S02]  /*0150*/  IADD3 R4, P0, PT, R0, R11, RZ ;  /* 0x0000000b00047210 */ /* 0x000fe40007f1e0ff */
[----:B------:R-:W-:Y:S01]  /*0160*/  SEL R9, R6, RZ, P1 ;  /* 0x000000ff06097207 */ /* 0x000fe20000800000 */
[----:B---3--:R-:W-:Y:S01]  /*0170*/  IMAD.WIDE R10, R7, 0x4, R2 ;  /* 0x00000004070a7825 */ /* 0x008fe200078e0202 */
[----:B------:R-:W-:Y:S02]  /*0180*/  LEA.HI.X.SX32 R13, R0, RZ, 0x1, P0 ;  /* 0x000000ff000d7211 */ /* 0x000fe400000f0eff */
[----:B-1----:R-:W-:Y:S01]  /*0190*/  LEA R6, P0, R4, UR8, 0x2 ;  /* 0x0000000804067c11 */ /* 0x002fe2000f8010ff */
[----:B------:R-:W-:Y:S01]  /*01a0*/  IMAD.IADD R9, R0, 0x1, R9 ;  /* 0x0000000100097824 */ /* 0x000fe200078e0209 */
[----:B------:R-:W-:Y:S02]  /*01b0*/  ISETP.GE.AND P1, PT, R5, RZ, PT ;  /* 0x000000ff0500720c */ /* 0x000fe40003f26270 */
[----:B------:R-:W-:Y:S01]  /*01c0*/  LEA.HI.X R7, R4, UR9, R13, 0x2, P0 ;  /* 0x0000000904077c11 */ /* 0x000fe200080f140d */
[----:B------:R-:W-:Y:S01]  /*01d0*/  IMAD.WIDE R8, R9, 0x4, R2 ;  /* 0x0000000409087825 */ /* 0x000fe200078e0202 */
[C---:B------:R-:W-:Y:S01]  /*01e0*/  VIMNMX R13, PT, PT, R5.reuse, R12, PT ;  /* 0x0000000c050d7248 */ /* 0x040fe20003fe0100 */
[----:B--2---:R0:W2:Y:S01]  /*01f0*/  LDG.E R4, desc[UR4][R10.64] ;  /* 0x000000040a047981 */ /* 0x0040a2000c1e1900 */
[----:B------:R-:W-:-:S02]  /*0200*/  ISETP.GE.AND P0, PT, R5, -0x1, PT ;  /* 0xffffffff0500780c */ /* 0x000fc40003f06270 */
[--C-:B------:R-:W-:Y:S01]  /*0210*/  VIADDMNMX R14, R5, 0x1, R12.reuse, PT ;  /* 0x00000001050e7846 */ /* 0x100fe2000380010c */
[----:B------:R1:W3:Y:S01]  /*0220*/  LDG.E R8, desc[UR4][R8.64] ;  /* 0x0000000408087981 */ /* 0x0002e2000c1e1900 */
[----:B------:R-:W-:Y:S02]  /*0230*/  SEL R13, R13, RZ, P1 ;  /* 0x000000ff0d0d7207 */ /* 0x000fe40000800000 */
[C---:B------:R-:W-:Y:S01]  /*0240*/  ISETP.GE.AND P1, PT, R5.reuse, -0x2, PT ;  /* 0xfffffffe0500780c */ /* 0x040fe20003f26270 */
[----:B------:R2:W4:Y:S01]  /*0250*/  LDG.E R6, desc[UR4][R6.64+-0x4] ;  /* 0xfffffc0406067981 */ /* 0x000522000c1e1900 */
[C---:B------:R-:W-:Y:S01]  /*0260*/  VIADDMNMX R16, R5.reuse, 0x2, R12, PT ;  /* 0x0000000205107846 */ /* 0x040fe2000380010c */
[----:B------:R-:W-:Y:S01]  /*0270*/  IMAD.IADD R13, R0, 0x1, R13 ;  /* 0x00000001000d7824 */ /* 0x000fe200078e020d */
[----:B------:R-:W-:Y:S02]  /*0280*/  SEL R15, R14, RZ, P0 ;  /* 0x000000ff0e0f7207 */ /* 0x000fe40000000000 */
[----:B------:R-:W-:Y:S01]  /*0290*/  ISETP.GE.AND P0, PT, R5, -0x3, PT ;  /* 0xfffffffd0500780c */ /* 0x000fe20003f06270 */
[----:B0-----:R-:W-:Y:S01]  /*02a0*/  IMAD.WIDE R10, R13, 0x4, R2 ;  /* 0x000000040d0a7825 */ /* 0x001fe200078e0202 */
[----:B------:R-:W-:-:S02]  /*02b0*/  VIADDMNMX R12, R5, 0x3, R12, PT ;  /* 0x00000003050c7846 */ /* 0x000fc4000380010c */
[----:B------:R-:W-:Y:S01]  /*02c0*/  SEL R17, R16, RZ, P1 ;  /* 0x000000ff10117207 */ /* 0x000fe20000800000 */
[----:B------:R-:W-:Y:S01]  /*02d0*/  IMAD.IADD R15, R0, 0x1, R15 ;  /* 0x00000001000f7824 */ /* 0x000fe200078e020f */
[----:B-1----:R-:W-:Y:S01]  /*02e0*/  SEL R9, R12, RZ, P0 ;  /* 0x000000ff0c097207 */ /* 0x002fe20000000000 */
[----:B------:R-:W5:Y:S02]  /*02f0*/  LDG.E R11, desc[UR4][R10.64] ;  /* 0x000000040a0b7981 */ /* 0x000f64000c1e1900 */
[----:B------:R-:W-:Y:S02]  /*0300*/  IMAD.IADD R17, R0, 0x1, R17 ;  /* 0x0000000100117824 */ /* 0x000fe400078e0211 */
[----:B------:R-:W-:-:S04]  /*0310*/  IMAD.WIDE R12, R15, 0x4, R2 ;  /* 0x000000040f0c7825 */ /* 0x000fc800078e0202 */
[----:B------:R-:W-:Y:S02]  /*0320*/  IMAD.IADD R9, R0, 0x1, R9 ;  /* 0x0000000100097824 */ /* 0x000fe400078e0209 */
[--C-:B------:R-:W-:Y:S01]  /*0330*/  IMAD.WIDE R14, R17, 0x4, R2.reuse ;  /* 0x00000004110e7825 */ /* 0x100fe200078e0202 */
[----:B------:R-:W5:Y:S03]  /*0340*/  LDG.E R13, desc[UR4][R12.64] ;  /* 0x000000040c0d7981 */ /* 0x000f66000c1e1900 */
[----:B------:R-:W-:Y:S02]  /*0350*/  IMAD.WIDE R16, R9, 0x4, R2 ;  /* 0x0000000409107825 */ /* 0x000fe400078e0202 */
[----:B------:R-:W5:Y:S01]  /*0360*/  LDG.E R15, desc[UR4][R14.64] ;  /* 0x000000040e0f7981 */ /* 0x000f62000c1e1900 */
[----:B------:R-:W0:Y:S03]  /*0370*/  LDC.64 R2, c[0x0][0x388] ;  /* 0x0000e200ff027b82 */ /* 0x000e260000000a00 */
[----:B------:R-:W5:Y:S01]  /*0380*/  LDG.E R17, desc[UR4][R16.64] ;  /* 0x0000000410117981 */ /* 0x000f62000c1e1900 */
[----:B------:R-:W-:-:S04]  /*0390*/  IMAD.IADD R5, R5, 0x1, R0 ;  /* 0x0000000105057824 */ /* 0x000fc800078e0200 */
[----:B0-----:R-:W-:-:S04]  /*03a0*/  IMAD.WIDE R2, R5, 0x4, R2 ;  /* 0x0000000405027825 */ /* 0x001fc800078e0202 */
        /* <DEDUP_REMOVED lines=9> */
.L_x_1:
        /* <DEDUP_REMOVED lines=12> */
.L_x_5:


//--------------------- .text._Z12harrisKernelPKfS0_S0_Pfi --------------------------
	.section	.text._Z12harrisKernelPKfS0_S0_Pfi,"ax",@progbits
	.align	128
        .global         _Z12harrisKernelPKfS0_S0_Pfi
        .type           _Z12harrisKernelPKfS0_S0_Pfi,@function
        .size           _Z12harrisKernelPKfS0_S0_Pfi,(.L_x_6 - _Z12harrisKernelPKfS0_S0_Pfi)
        .other          _Z12harrisKernelPKfS0_S0_Pfi,@"STO_CUDA_ENTRY STV_DEFAULT"
_Z12harrisKernelPKfS0_S0_Pfi:
.text._Z12harrisKernelPKfS0_S0_Pfi:
[----:B------:R-:W-:Y:S01]  /*0000*/  LDC R1, c[0x0][0x37c] ;  /* 0x0000df00ff017b82 */ /* 0x000fe20000000800 */
[----:B------:R-:W0:Y:S07]  /*0010*/  S2R R0, SR_TID.X ;  /* 0x0000000000007919 */ /* 0x000e2e0000002100 */
[----:B------:R-:W0:Y:S01]  /*0020*/  S2UR UR4, SR_CTAID.X ;  /* 0x00000000000479c3 */ /* 0x000e220000002500 */
[----:B------:R-:W1:Y:S07]  /*0030*/  LDCU UR5, c[0x0][0x3a0] ;  /* 0x00007400ff0577ac */ /* 0x000e6e0008000800 */
[----:B------:R-:W0:Y:S02]  /*0040*/  LDC R11, c[0x0][0x360] ;  /* 0x0000d800ff0b7b82 */ /* 0x000e240000000800 */
[----:B0-----:R-:W-:-:S05]  /*0050*/  IMAD R11, R11, UR4, R0 ;  /* 0x000000040b0b7c24 */ /* 0x001fca000f8e0200 */
[----:B-1----:R-:W-:-:S13]  /*0060*/  ISETP.GE.AND P0, PT, R11, UR5, PT ;  /* 0x000000050b007c0c */ /* 0x002fda000bf06270 */
[----:B------:R-:W-:Y:S05]  /*0070*/  @P0 EXIT ;  /* 0x000000000000094d */ /* 0x000fea0003800000 */
[----:B------:R-:W0:Y:S01]  /*0080*/  LDC.64 R2, c[0x0][0x380] ;  /* 0x0000e000ff027b82 */ /* 0x000e220000000a00 */
[----:B------:R-:W1:Y:S01]  /*0090*/  LDCU.64 UR4, c[0x0][0x358] ;  /* 0x00006b00ff0477ac */ /* 0x000e620008000a00 */
[----:B------:R-:W2:Y:S06]  /*00a0*/  LDCU UR6, c[0x3][URZ] ;  /* 0x00c00000ff0677ac */ /* 0x000eac0008000800 */
[----:B------:R-:W3:Y:S08]  /*00b0*/  LDC.64 R6, c[0x0][0x390] ;  /* 0x0000e400ff067b82 */ /* 0x000ef00000000a00 */
[----:B------:R-:W4:Y:S01]  /*00c0*/  LDC.64 R4, c[0x0][0x388] ;  /* 0x0000e200ff047b82 */ /* 0x000f220000000a00 */
[----:B0-----:R-:W-:-:S07]  /*00d0*/  IMAD.WIDE R2, R11, 0x4, R2 ;  /* 0x000000040b027825 */ /* 0x001fce00078e0202 */
[----:B------:R-:W0:Y:S01]  /*00e0*/  LDC.64 R8, c[0x0][0x398] ;  /* 0x0000e600ff087b82 */ /* 0x000e220000000a00 */
[----:B-1----:R-:W5:Y:S01]  /*00f0*/  LDG.E R2, desc[UR4][R2.64] ;  /* 0x0000000402027981 */ /* 0x002f62000c1e1900 */
[----:B---3--:R-:W-:-:S06]  /*0100*/  IMAD.WIDE R6, R11, 0x4, R6 ;  /* 0x000000040b067825 */ /* 0x008fcc00078e0206 */
[----:B------:R-:W3:Y:S01]  /*0110*/  LDG.E R6, desc[UR4][R6.64] ;  /* 0x0000000406067981 */ /* 0x000ee2000c1e1900 */
[----:B----4-:R-:W-:-:S06]  /*0120*/  IMAD.WIDE R4, R11, 0x4, R4 ;  /* 0x000000040b047825 */ /* 0x010fcc00078e0204 */
[----:B------:R-:W5:Y:S01]  /*0130*/  LDG.E R5, desc[UR4][R4.64] ;  /* 0x0000000404057981 */ /* 0x000f62000c1e1900 */
[----:B0-----:R-:W-:-:S04]  /*0140*/  IMAD.WIDE R8, R11, 0x4, R8 ;  /* 0x000000040b087825 */ /* 0x001fc800078e0208 */
[----:B---3--:R-:W-:Y:S01]  /*0150*/  FMUL R13, R6, R6 ;  /* 0x00000006060d7220 */ /* 0x008fe20000400000 */
[----:B-----5:R-:W-:-:S03]  /*0160*/  FADD R0, R2, R5 ;  /* 0x0000000502007221 */ /* 0x020fc60000000000 */
[----:B------:R-:W-:Y:S01]  /*0170*/  FFMA R13, R2, R5, -R13 ;  /* 0x00000005020d7223 */ /* 0x000fe2000000080d */
[----:B--2---:R-:W-:-:S04]  /*0180*/  FMUL R10, R0, UR6 ;  /* 0x00000006000a7c20 */ /* 0x004fc80008400000 */
[----:B------:R-:W-:-:S05]  /*0190*/  FFMA R13, -R0, R10, R13 ;  /* 0x0000000a000d7223 */ /* 0x000fca000000010d */
[----:B------:R-:W-:Y:S01]  /*01a0*/  STG.E desc[UR4][R8.64], R13 ;  /* 0x0000000d08007986 */ /* 0x000fe2000c101904 */
[----:B------:R-:W-:Y:S05]  /*01b0*/  EXIT ;  /* 0x000000000000794d */ /* 0x000fea0003800000 */
.L_x_2:
        /* <DEDUP_REMOVED lines=12> */
.L_x_6:


//--------------------- .text._Z10prodKernelPKfS0_PfS1_S1_i --------------------------
	.section	.text._Z10prodKernelPKfS0_PfS1_S1_i,"ax",@progbits
	.align	128
        .global         _Z10prodKernelPKfS0_PfS1_S1_i
        .type           _Z10prodKernelPKfS0_PfS1_S1_i,@function
        .size           _Z10prodKernelPKfS0_PfS1_S1_i,(.L_x_7 - _Z10prodKernelPKfS0_PfS1_S1_i)
        .other          _Z10prodKernelPKfS0_PfS1_S1_i,@"STO_CUDA_ENTRY STV_DEFAULT"
_Z10prodKernelPKfS0_PfS1_S1_i:
.text._Z10prodKernelPKfS0_PfS1_S1_i:
        /* <DEDUP_REMOVED lines=8> */
[----:B------:R-:W0:Y:S01]  /*0080*/  S2R R7, SR_TID.Y ;  /* 0x0000000000077919 */ /* 0x000e220000002200 */
[----:B------:R-:W0:Y:S01]  /*0090*/  LDCU UR6, c[0x0][0x364] ;  /* 0x00006c80ff0677ac */ /* 0x000e220008000800 */
[----:B------:R-:W1:Y:S01]  /*00a0*/  LDC.64 R2, c[0x0][0x380] ;  /* 0x0000e000ff027b82 */ /* 0x000e620000000a00 */
[----:B------:R-:W0:Y:S01]  /*00b0*/  S2R R6, SR_CTAID.Y ;  /* 0x0000000000067919 */ /* 0x000e220000002600 */
[----:B------:R-:W2:Y:S06]  /*00c0*/  LDCU.64 UR4, c[0x0][0x358] ;  /* 0x00006b00ff0477ac */ /* 0x000eac0008000a00 */
[----:B------:R-:W3:Y:S08]  /*00d0*/  LDC.64 R4, c[0x0][0x388] ;  /* 0x0000e200ff047b82 */ /* 0x000ef00000000a00 */
[----:B------:R-:W4:Y:S08]  /*00e0*/  LDC.64 R8, c[0x0][0x398] ;  /* 0x0000e600ff087b82 */ /* 0x000f300000000a00 */
[----:B------:R-:W5:Y:S01]  /*00f0*/  LDC.64 R10, c[0x0][0x3a0] ;  /* 0x0000e800ff0a7b82 */ /* 0x000f620000000a00 */
[----:B0-----:R-:W-:-:S04]  /*0100*/  IMAD R7, R6, UR6, R7 ;  /* 0x0000000606077c24 */ /* 0x001fc8000f8e0207 */
[----:B------:R-:W-:-:S03]  /*0110*/  IMAD R13, R7, UR7, R0 ;  /* 0x00000007070d7c24 */ /* 0x000fc6000f8e0200 */
[----:B------:R-:W0:Y:S01]  /*0120*/  LDC.64 R6, c[0x0][0x390] ;  /* 0x0000e400ff067b82 */ /* 0x000e220000000a00 */
[----:B-1----:R-:W-:-:S04]  /*0130*/  IMAD.WIDE R2, R13, 0x4, R2 ;  /* 0x000000040d027825 */ /* 0x002fc800078e0202 */
[C---:B---3--:R-:W-:Y:S02]  /*0140*/  IMAD.WIDE R4, R13.reuse, 0x4, R4 ;  /* 0x000000040d047825 */ /* 0x048fe400078e0204 */
[----:B--2---:R-:W2:Y:S04]  /*0150*/  LDG.E R2, desc[UR4][R2.64] ;  /* 0x0000000402027981 */ /* 0x004ea8000c1e1900 */
[----:B------:R-:W3:Y:S01]  /*0160*/  LDG.E R5, desc[UR4][R4.64] ;  /* 0x0000000404057981 */ /* 0x000ee2000c1e1900 */
[----:B----4-:R-:W-:-:S04]  /*0170*/  IMAD.WIDE R8, R13, 0x4, R8 ;  /* 0x000000040d087825 */ /* 0x010fc800078e0208 */
[----:B-----5:R-:W-:-:S04]  /*0180*/  IMAD.WIDE R10, R13, 0x4, R10 ;  /* 0x000000040d0a7825 */ /* 0x020fc800078e020a */
[----:B0-----:R-:W-:-:S04]  /*0190*/  IMAD.WIDE R6, R13, 0x4, R6 ;  /* 0x000000040d067825 */ /* 0x001fc800078e0206 */
[C---:B--2---:R-:W-:Y:S01]  /*01a0*/  FMUL R15, R2.reuse, R2 ;  /* 0x00000002020f7220 */ /* 0x044fe20000400000 */
[-C--:B---3--:R-:W-:Y:S01]  /*01b0*/  FMUL R17, R5, R5.reuse ;  /* 0x0000000505117220 */ /* 0x088fe20000400000 */
[----:B------:R-:W-:-:S03]  /*01c0*/  FMUL R19, R2, R5 ;  /* 0x0000000502137220 */ /* 0x000fc60000400000 */
[----:B------:R-:W-:Y:S04]  /*01d0*/  STG.E desc[UR4][R6.64], R15 ;  /* 0x0000000f06007986 */ /* 0x000fe8000c101904 */
[----:B------:R-:W-:Y:S04]  /*01e0*/  STG.E desc[UR4][R8.64], R17 ;  /* 0x0000001108007986 */ /* 0x000fe8000c101904 */
[----:B------:R-:W-:Y:S01]  /*01f0*/  STG.E desc[UR4][R10.64], R19 ;  /* 0x000000130a007986 */ /* 0x000fe2000c101904 */
[----:B------:R-:W-:Y:S05]  /*0200*/  EXIT ;  /* 0x000000000000794d */ /* 0x000fea0003800000 */
.L_x_3:
        /* <DEDUP_REMOVED lines=15> */
.L_x_7:


//--------------------- .nv.shared.reserved.0     --------------------------
	.section	.nv.shared.reserved.0,"aw",@nobits
	.weak		__nv_reservedSMEM_offset_0_alias
	.size		__nv_reservedSMEM_offset_0_alias, 0, 64
	.other		__nv_reservedSMEM_offset_0_alias,@"STO_CUDA_RESERVED_SHARED STV_DEFAULT"
__nv_reservedSMEM_offset_0_alias:
	.zero		0
	.zero		64


//--------------------- .nv.constant0._Z5blurVILi3EEvPKfPfii --------------------------
	.section	.nv.constant0._Z5blurVILi3EEvPKfPfii,"a",@progbits
	.sectionflags	@""
	.align	4
.nv.constant0._Z5blurVILi3EEvPKfPfii:
	.zero		920


//--------------------- .nv.constant0._Z5blurHILi3EEvPKfPfi --------------------------
	.section	.nv.constant0._Z5blurHILi3EEvPKfPfi,"a",@progbits
	.sectionflags	@""
	.align	4
.nv.constant0._Z5blurHILi3EEvPKfPfi:
	.zero		916


//--------------------- .nv.constant0._Z12harrisKernelPKfS0_S0_Pfi --------------------------
	.section	.nv.constant0._Z12harrisKernelPKfS0_S0_Pfi,"a",@progbits
	.sectionflags	@""
	.align	4
.nv.constant0._Z12harrisKernelPKfS0_S0_Pfi:
	.zero		932


//--------------------- .nv.constant0._Z10prodKernelPKfS0_PfS1_S1_i --------------------------
	.section	.nv.constant0._Z10prodKernelPKfS0_PfS1_S1_i,"a",@progbits
	.sectionflags	@""
	.align	4
.nv.constant0._Z10prodKernelPKfS0_PfS1_S1_i:
	.zero		940


//--------------------- SYMBOLS --------------------------

	.type		.nv.reservedSmem.offset0,@object
	.size		.nv.reservedSmem.offset0,0x4
